//
// Generated by NVIDIA NVVM Compiler
//
// Compiler Build ID: CL-36424714
// Cuda compilation tools, release 13.0, V13.0.88
// Based on NVVM 20.0.0
//

.version 9.0
.target sm_100
.address_size 64

	// .globl	_Z25convolution_shared_memoryPfS_
.const .align 4 .b8 M[20];
// _ZZ25convolution_shared_memoryPfS_E3N_s has been demoted

.visible .entry _Z25convolution_shared_memoryPfS_(
	.param .u64 .ptr .align 1 _Z25convolution_shared_memoryPfS__param_0,
	.param .u64 .ptr .align 1 _Z25convolution_shared_memoryPfS__param_1
)
{
	.reg .pred 	%p<21>;
	.reg .b32 	%r<14>;
	.reg .b32 	%f<43>;
	.reg .b64 	%rd<19>;
	// demoted variable
	.shared .align 4 .b8 _ZZ25convolution_shared_memoryPfS_E3N_s[16];
	ld.param.u64 	%rd3, [_Z25convolution_shared_memoryPfS__param_0];
	ld.param.u64 	%rd2, [_Z25convolution_shared_memoryPfS__param_1];
	cvta.to.global.u64 	%rd1, %rd3;
	mov.u32 	%r9, %ctaid.x;
	mov.u32 	%r10, %ntid.x;
	mul.lo.s32 	%r1, %r9, %r10;
	mov.u32 	%r11, %tid.x;
	add.s32 	%r2, %r1, %r11;
	mul.wide.s32 	%rd4, %r2, 4;
	add.s64 	%rd5, %rd1, %rd4;
	ld.global.f32 	%f17, [%rd5];
	shl.b32 	%r12, %r11, 2;
	mov.u32 	%r13, _ZZ25convolution_shared_memoryPfS_E3N_s;
	add.s32 	%r3, %r13, %r12;
	st.shared.f32 	[%r3], %f17;
	bar.sync 	0;
	add.s32 	%r4, %r1, %r10;
	add.s32 	%r5, %r2, -2;
	setp.gt.u32 	%p1, %r5, 11;
	mov.f32 	%f38, 0f00000000;
	@%p1 bra 	$L__BB0_4;
	setp.lt.s32 	%p2, %r5, %r1;
	setp.ge.s32 	%p3, %r5, %r4;
	or.pred  	%p4, %p2, %p3;
	@%p4 bra 	$L__BB0_3;
	ld.shared.f32 	%f20, [%r3+-8];
	ld.const.f32 	%f21, [M];
	fma.rn.f32 	%f38, %f20, %f21, 0f00000000;
	bra.uni 	$L__BB0_4;
$L__BB0_3:
	mul.wide.u32 	%rd6, %r5, 4;
	add.s64 	%rd7, %rd1, %rd6;
	ld.global.f32 	%f18, [%rd7];
	ld.const.f32 	%f19, [M];
	fma.rn.f32 	%f38, %f18, %f19, 0f00000000;
$L__BB0_4:
	add.s32 	%r6, %r2, -1;
	setp.gt.u32 	%p5, %r6, 11;
	@%p5 bra 	$L__BB0_8;
	setp.gt.s32 	%p6, %r2, %r1;
	setp.le.s32 	%p7, %r2, %r4;
	and.pred  	%p8, %p6, %p7;
	@%p8 bra 	$L__BB0_7;
	mul.wide.u32 	%rd8, %r6, 4;
	add.s64 	%rd9, %rd1, %rd8;
	ld.global.f32 	%f22, [%rd9];
	ld.const.f32 	%f23, [M+4];
	fma.rn.f32 	%f38, %f22, %f23, %f38;
	bra.uni 	$L__BB0_8;
$L__BB0_7:
	ld.shared.f32 	%f24, [%r3+-4];
	ld.const.f32 	%f25, [M+4];
	fma.rn.f32 	%f38, %f24, %f25, %f38;
$L__BB0_8:
	setp.gt.u32 	%p9, %r2, 11;
	@%p9 bra 	$L__BB0_12;
	setp.ge.s32 	%p10, %r2, %r1;
	setp.lt.s32 	%p11, %r2, %r4;
	and.pred  	%p12, %p10, %p11;
	@%p12 bra 	$L__BB0_11;
	mul.wide.u32 	%rd10, %r2, 4;
	add.s64 	%rd11, %rd1, %rd10;
	ld.global.f32 	%f26, [%rd11];
	ld.const.f32 	%f27, [M+8];
	fma.rn.f32 	%f38, %f26, %f27, %f38;
	bra.uni 	$L__BB0_12;
$L__BB0_11:
	ld.shared.f32 	%f28, [%r3];
	ld.const.f32 	%f29, [M+8];
	fma.rn.f32 	%f38, %f28, %f29, %f38;
$L__BB0_12:
	add.s32 	%r7, %r2, 1;
	setp.gt.u32 	%p13, %r7, 11;
	@%p13 bra 	$L__BB0_16;
	setp.ge.s32 	%p14, %r7, %r1;
	setp.lt.s32 	%p15, %r7, %r4;
	and.pred  	%p16, %p14, %p15;
	@%p16 bra 	$L__BB0_15;
	mul.wide.u32 	%rd12, %r7, 4;
	add.s64 	%rd13, %rd1, %rd12;
	ld.global.f32 	%f30, [%rd13];
	ld.const.f32 	%f31, [M+12];
	fma.rn.f32 	%f38, %f30, %f31, %f38;
	bra.uni 	$L__BB0_16;
$L__BB0_15:
	ld.shared.f32 	%f32, [%r3+4];
	ld.const.f32 	%f33, [M+12];
	fma.rn.f32 	%f38, %f32, %f33, %f38;
$L__BB0_16:
	add.s32 	%r8, %r2, 2;
	setp.gt.u32 	%p17, %r8, 11;
	@%p17 bra 	$L__BB0_20;
	setp.ge.s32 	%p18, %r8, %r1;
	setp.lt.s32 	%p19, %r8, %r4;
	and.pred  	%p20, %p18, %p19;
	@%p20 bra 	$L__BB0_19;
	mul.wide.u32 	%rd14, %r8, 4;
	add.s64 	%rd15, %rd1, %rd14;
	ld.global.f32 	%f34, [%rd15];
	ld.const.f32 	%f35, [M+16];
	fma.rn.f32 	%f38, %f34, %f35, %f38;
	bra.uni 	$L__BB0_20;
$L__BB0_19:
	ld.shared.f32 	%f36, [%r3+8];
	ld.const.f32 	%f37, [M+16];
	fma.rn.f32 	%f38, %f36, %f37, %f38;
$L__BB0_20:
	cvta.to.global.u64 	%rd16, %rd2;
	add.s64 	%rd18, %rd16, %rd4;
	st.global.f32 	[%rd18], %f38;
	ret;

}
	// .globl	_Z27convolution_constant_memoryPfS_i
.visible .entry _Z27convolution_constant_memoryPfS_i(
	.param .u64 .ptr .align 1 _Z27convolution_constant_memoryPfS_i_param_0,
	.param .u64 .ptr .align 1 _Z27convolution_constant_memoryPfS_i_param_1,
	.param .u32 _Z27convolution_constant_memoryPfS_i_param_2
)
{
	.reg .pred 	%p<16>;
	.reg .b32 	%r<10>;
	.reg .b32 	%f<27>;
	.reg .b64 	%rd<17>;

	ld.param.u64 	%rd3, [_Z27convolution_constant_memoryPfS_i_param_0];
	ld.param.u64 	%rd2, [_Z27convolution_constant_memoryPfS_i_param_1];
	ld.param.u32 	%r5, [_Z27convolution_constant_memoryPfS_i_param_2];
	cvta.to.global.u64 	%rd1, %rd3;
	mov.u32 	%r6, %ctaid.x;
	mov.u32 	%r7, %ntid.x;
	mov.u32 	%r8, %tid.x;
	mad.lo.s32 	%r1, %r6, %r7, %r8;
	add.s32 	%r2, %r1, -2;
	setp.lt.s32 	%p1, %r1, 2;
	setp.ge.s32 	%p2, %r2, %r5;
	mov.f32 	%f23, 0f00000000;
	or.pred  	%p3, %p1, %p2;
	@%p3 bra 	$L__BB1_2;
	mul.wide.u32 	%rd4, %r2, 4;
	add.s64 	%rd5, %rd1, %rd4;
	ld.global.f32 	%f12, [%rd5];
	ld.const.f32 	%f13, [M];
	fma.rn.f32 	%f23, %f12, %f13, 0f00000000;
$L__BB1_2:
	setp.lt.s32 	%p4, %r1, 1;
	setp.gt.s32 	%p5, %r1, %r5;
	or.pred  	%p6, %p4, %p5;
	@%p6 bra 	$L__BB1_4;
	add.s32 	%r9, %r1, -1;
	mul.wide.u32 	%rd6, %r9, 4;
	add.s64 	%rd7, %rd1, %rd6;
	ld.global.f32 	%f14, [%rd7];
	ld.const.f32 	%f15, [M+4];
	fma.rn.f32 	%f23, %f14, %f15, %f23;
$L__BB1_4:
	setp.lt.s32 	%p7, %r1, 0;
	setp.ge.s32 	%p8, %r1, %r5;
	or.pred  	%p9, %p7, %p8;
	@%p9 bra 	$L__BB1_6;
	mul.wide.u32 	%rd8, %r1, 4;
	add.s64 	%rd9, %rd1, %rd8;
	ld.global.f32 	%f16, [%rd9];
	ld.const.f32 	%f17, [M+8];
	fma.rn.f32 	%f23, %f16, %f17, %f23;
$L__BB1_6:
	add.s32 	%r3, %r1, 1;
	setp.lt.s32 	%p10, %r1, -1;
	setp.ge.s32 	%p11, %r3, %r5;
	or.pred  	%p12, %p10, %p11;
	@%p12 bra 	$L__BB1_8;
	mul.wide.u32 	%rd10, %r3, 4;
	add.s64 	%rd11, %rd1, %rd10;
	ld.global.f32 	%f18, [%rd11];
	ld.const.f32 	%f19, [M+12];
	fma.rn.f32 	%f23, %f18, %f19, %f23;
$L__BB1_8:
	add.s32 	%r4, %r1, 2;
	setp.lt.s32 	%p13, %r1, -2;
	setp.ge.s32 	%p14, %r4, %r5;
	or.pred  	%p15, %p13, %p14;
	@%p15 bra 	$L__BB1_10;
	mul.wide.u32 	%rd12, %r4, 4;
	add.s64 	%rd13, %rd1, %rd12;
	ld.global.f32 	%f20, [%rd13];
	ld.const.f32 	%f21, [M+16];
	fma.rn.f32 	%f23, %f20, %f21, %f23;
$L__BB1_10:
	cvta.to.global.u64 	%rd14, %rd2;
	mul.wide.s32 	%rd15, %r1, 4;
	add.s64 	%rd16, %rd14, %rd15;
	st.global.f32 	[%rd16], %f23;
	ret;

}
	// .globl	_Z25convolution_global_memoryPfS_S_i
.visible .entry _Z25convolution_global_memoryPfS_S_i(
	.param .u64 .ptr .align 1 _Z25convolution_global_memoryPfS_S_i_param_0,
	.param .u64 .ptr .align 1 _Z25convolution_global_memoryPfS_S_i_param_1,
	.param .u64 .ptr .align 1 _Z25convolution_global_memoryPfS_S_i_param_2,
	.param .u32 _Z25convolution_global_memoryPfS_S_i_param_3
)
{
	.reg .pred 	%p<16>;
	.reg .b32 	%r<10>;
	.reg .b32 	%f<27>;
	.reg .b64 	%rd<19>;

	ld.param.u64 	%rd4, [_Z25convolution_global_memoryPfS_S_i_param_0];
	ld.param.u64 	%rd5, [_Z25convolution_global_memoryPfS_S_i_param_1];
	ld.param.u64 	%rd3, [_Z25convolution_global_memoryPfS_S_i_param_2];
	ld.param.u32 	%r5, [_Z25convolution_global_memoryPfS_S_i_param_3];
	cvta.to.global.u64 	%rd1, %rd5;
	cvta.to.global.u64 	%rd2, %rd4;
	mov.u32 	%r6, %ctaid.x;
	mov.u32 	%r7, %ntid.x;
	mov.u32 	%r8, %tid.x;
	mad.lo.s32 	%r1, %r6, %r7, %r8;
	add.s32 	%r2, %r1, -2;
	setp.lt.s32 	%p1, %r1, 2;
	setp.ge.s32 	%p2, %r2, %r5;
	mov.f32 	%f23, 0f00000000;
	or.pred  	%p3, %p1, %p2;
	@%p3 bra 	$L__BB2_2;
	mul.wide.u32 	%rd6, %r2, 4;
	add.s64 	%rd7, %rd2, %rd6;
	ld.global.f32 	%f12, [%rd7];
	ld.global.f32 	%f13, [%rd1];
	fma.rn.f32 	%f23, %f12, %f13, 0f00000000;
$L__BB2_2:
	setp.lt.s32 	%p4, %r1, 1;
	setp.gt.s32 	%p5, %r1, %r5;
	or.pred  	%p6, %p4, %p5;
	@%p6 bra 	$L__BB2_4;
	add.s32 	%r9, %r1, -1;
	mul.wide.u32 	%rd8, %r9, 4;
	add.s64 	%rd9, %rd2, %rd8;
	ld.global.f32 	%f14, [%rd9];
	ld.global.f32 	%f15, [%rd1+4];
	fma.rn.f32 	%f23, %f14, %f15, %f23;
$L__BB2_4:
	setp.lt.s32 	%p7, %r1, 0;
	setp.ge.s32 	%p8, %r1, %r5;
	or.pred  	%p9, %p7, %p8;
	@%p9 bra 	$L__BB2_6;
	mul.wide.u32 	%rd10, %r1, 4;
	add.s64 	%rd11, %rd2, %rd10;
	ld.global.f32 	%f16, [%rd11];
	ld.global.f32 	%f17, [%rd1+8];
	fma.rn.f32 	%f23, %f16, %f17, %f23;
$L__BB2_6:
	add.s32 	%r3, %r1, 1;
	setp.lt.s32 	%p10, %r1, -1;
	setp.ge.s32 	%p11, %r3, %r5;
	or.pred  	%p12, %p10, %p11;
	@%p12 bra 	$L__BB2_8;
	mul.wide.u32 	%rd12, %r3, 4;
	add.s64 	%rd13, %rd2, %rd12;
	ld.global.f32 	%f18, [%rd13];
	ld.global.f32 	%f19, [%rd1+12];
	fma.rn.f32 	%f23, %f18, %f19, %f23;
$L__BB2_8:
	add.s32 	%r4, %r1, 2;
	setp.lt.s32 	%p13, %r1, -2;
	setp.ge.s32 	%p14, %r4, %r5;
	or.pred  	%p15, %p13, %p14;
	@%p15 bra 	$L__BB2_10;
	mul.wide.u32 	%rd14, %r4, 4;
	add.s64 	%rd15, %rd2, %rd14;
	ld.global.f32 	%f20, [%rd15];
	ld.global.f32 	%f21, [%rd1+16];
	fma.rn.f32 	%f23, %f20, %f21, %f23;
$L__BB2_10:
	cvta.to.global.u64 	%rd16, %rd3;
	mul.wide.s32 	%rd17, %r1, 4;
	add.s64 	%rd18, %rd16, %rd17;
	st.global.f32 	[%rd18], %f23;
	ret;

}


// ===== COMPILED SASS (sm_100) =====

	.target	sm_100

	.elftype	@"ET_EXEC"


//--------------------- .note.nv.tkinfo           --------------------------
	.section	.note.nv.tkinfo,"",@"SHT_NOTE"
	.sectionflags	@"SHF_NOTE_NV_TKINFO"
	.tkinfo
        /*0018*/ 	.word	0x00000002
        /*0030*/ 	.string	""
        /*0030*/ 	.string	"ptxas"
        /*0030*/ 	.string	"Cuda compilation tools, release 13.0, V13.0.88"
        /*0030*/ 	.string	"Build cuda_13.0.r13.0/compiler.36424714_0"
        /*0030*/ 	.string	"-arch sm_100 -m 64 "



//--------------------- .note.nv.cuinfo           --------------------------
	.section	.note.nv.cuinfo,"",@"SHT_NOTE"
	.sectionflags	@"SHF_NOTE_NV_CUINFO"
        /*0018*/ 	.short	0x0002
        /*001a*/ 	.short	0x0064
        /*001c*/ 	.short	0x0082
	.zero		2


//--------------------- .nv.info                  --------------------------
	.section	.nv.info,"",@"SHT_CUDA_INFO"
	.align	4


	//----- nvinfo : EIATTR_REGCOUNT
	.align		4
        /*0000*/ 	.byte	0x04, 0x2f
        /*0002*/ 	.short	(.L_2 - .L_1)
	.align		4
.L_1:
        /*0004*/ 	.word	index@(_Z25convolution_shared_memoryPfS_)
        /*0008*/ 	.word	0x00000012


	//----- nvinfo : EIATTR_FRAME_SIZE
	.align		4
.L_2:
        /*000c*/ 	.byte	0x04, 0x11
        /*000e*/ 	.short	(.L_4 - .L_3)
	.align		4
.L_3:
        /*0010*/ 	.word	index@(_Z25convolution_shared_memoryPfS_)
        /*0014*/ 	.word	0x00000000


	//----- nvinfo : EIATTR_REGCOUNT
	.align		4
.L_4:
        /*0018*/ 	.byte	0x04, 0x2f
        /*001a*/ 	.short	(.L_6 - .L_5)
	.align		4
.L_5:
        /*001c*/ 	.word	index@(_Z27convolution_constant_memoryPfS_i)
        /*0020*/ 	.word	0x00000016


	//----- nvinfo : EIATTR_FRAME_SIZE
	.align		4
.L_6:
        /*0024*/ 	.byte	0x04, 0x11
        /*0026*/ 	.short	(.L_8 - .L_7)
	.align		4
.L_7:
        /*0028*/ 	.word	index@(_Z27convolution_constant_memoryPfS_i)
        /*002c*/ 	.word	0x00000000


	//----- nvinfo : EIATTR_REGCOUNT
	.align		4
.L_8:
        /*0030*/ 	.byte	0x04, 0x2f
        /*0032*/ 	.short	(.L_10 - .L_9)
	.align		4
.L_9:
        /*0034*/ 	.word	index@(_Z25convolution_global_memoryPfS_S_i)
        /*0038*/ 	.word	0x00000020


	//----- nvinfo : EIATTR_FRAME_SIZE
	.align		4
.L_10:
        /*003c*/ 	.byte	0x04, 0x11
        /*003e*/ 	.short	(.L_12 - .L_11)
	.align		4
.L_11:
        /*0040*/ 	.word	index@(_Z25convolution_global_memoryPfS_S_i)
        /*0044*/ 	.word	0x00000000


	//----- nvinfo : EIATTR_MIN_STACK_SIZE
	.align		4
.L_12:
        /*0048*/ 	.byte	0x04, 0x12
        /*004a*/ 	.short	(.L_14 - .L_13)
	.align		4
.L_13:
        /*004c*/ 	.word	index@(_Z25convolution_global_memoryPfS_S_i)
        /*0050*/ 	.word	0x00000000


	//----- nvinfo : EIATTR_MIN_STACK_SIZE
	.align		4
.L_14:
        /*0054*/ 	.byte	0x04, 0x12
        /*0056*/ 	.short	(.L_16 - .L_15)
	.align		4
.L_15:
        /*0058*/ 	.word	index@(_Z27convolution_constant_memoryPfS_i)
        /*005c*/ 	.word	0x00000000


	//----- nvinfo : EIATTR_MIN_STACK_SIZE
	.align		4
.L_16:
        /*0060*/ 	.byte	0x04, 0x12
        /*0062*/ 	.short	(.L_18 - .L_17)
	.align		4
.L_17:
        /*0064*/ 	.word	index@(_Z25convolution_shared_memoryPfS_)
        /*0068*/ 	.word	0x00000000
.L_18:


//--------------------- .nv.compat                --------------------------
	.section	.nv.compat,"",@"SHT_CUDA_COMPAT_INFO"
	.align	4
        /*0000*/ 	.byte	0x02, 0x09, 0x00, 0x00, 0x02, 0x02, 0x01, 0x00, 0x02, 0x05, 0x05, 0x00, 0x03, 0x07, 0x01, 0x01
        /*0010*/ 	.byte	0x02, 0x03, 0x00, 0x00, 0x02, 0x06, 0x01, 0x00, 0x04, 0x0b, 0x08, 0x00, 0x09, 0x00, 0x00, 0x00
        /*0020*/ 	.byte	0x00, 0x00, 0x00, 0x00


//--------------------- .nv.info._Z25convolution_global_memoryPfS_S_i --------------------------
	.section	.nv.info._Z25convolution_global_memoryPfS_S_i,"",@"SHT_CUDA_INFO"
	.sectionflags	@""
	.align	4


	//----- nvinfo : EIATTR_CUDA_API_VERSION
	.align		4
        /*0000*/ 	.byte	0x04, 0x37
        /*0002*/ 	.short	(.L_20 - .L_19)
.L_19:
        /*0004*/ 	.word	0x00000082


	//----- nvinfo : EIATTR_KPARAM_INFO
	.align		4
.L_20:
        /*0008*/ 	.byte	0x04, 0x17
        /*000a*/ 	.short	(.L_22 - .L_21)
.L_21:
        /*000c*/ 	.word	0x00000000
        /*0010*/ 	.short	0x0003
        /*0012*/ 	.short	0x0018
        /*0014*/ 	.byte	0x00, 0xf0, 0x11, 0x00


	//----- nvinfo : EIATTR_KPARAM_INFO
	.align		4
.L_22:
        /*0018*/ 	.byte	0x04, 0x17
        /*001a*/ 	.short	(.L_24 - .L_23)
.L_23:
        /*001c*/ 	.word	0x00000000
        /*0020*/ 	.short	0x0002
        /*0022*/ 	.short	0x0010
        /*0024*/ 	.byte	0x00, 0xf5, 0x21, 0x00


	//----- nvinfo : EIATTR_KPARAM_INFO
	.align		4
.L_24:
        /*0028*/ 	.byte	0x04, 0x17
        /*002a*/ 	.short	(.L_26 - .L_25)
.L_25:
        /*002c*/ 	.word	0x00000000
        /*0030*/ 	.short	0x0001
        /*0032*/ 	.short	0x0008
        /*0034*/ 	.byte	0x00, 0xf5, 0x21, 0x00


	//----- nvinfo : EIATTR_KPARAM_INFO
	.align		4
.L_26:
        /*0038*/ 	.byte	0x04, 0x17
        /*003a*/ 	.short	(.L_28 - .L_27)
.L_27:
        /*003c*/ 	.word	0x00000000
        /*0040*/ 	.short	0x0000
        /*0042*/ 	.short	0x0000
        /*0044*/ 	.byte	0x00, 0xf5, 0x21, 0x00


	//----- nvinfo : EIATTR_SPARSE_MMA_MASK
	.align		4
.L_28:
        /*0048*/ 	.byte	0x03, 0x50
        /*004a*/ 	.short	0x0000


	//----- nvinfo : EIATTR_MAXREG_COUNT
	.align		4
        /*004c*/ 	.byte	0x03, 0x1b
        /*004e*/ 	.short	0x00ff


	//----- nvinfo : EIATTR_MERCURY_ISA_VERSION
	.align		4
        /*0050*/ 	.byte	0x03, 0x5f
        /*0052*/ 	.short	0x0101


	//----- nvinfo : EIATTR_VRC_CTA_INIT_COUNT
	.align		4
        /*0054*/ 	.byte	0x02, 0x4a
	.zero		1
	.zero		1


	//----- nvinfo : EIATTR_EXIT_INSTR_OFFSETS
	.align		4
        /*0058*/ 	.byte	0x04, 0x1c
        /*005a*/ 	.short	(.L_30 - .L_29)


	//   ....[0]....
.L_29:
        /*005c*/ 	.word	0x00000370


	//----- nvinfo : EIATTR_CBANK_PARAM_SIZE
	.align		4
.L_30:
        /*0060*/ 	.byte	0x03, 0x19
        /*0062*/ 	.short	0x001c


	//----- nvinfo : EIATTR_PARAM_CBANK
	.align		4
        /*0064*/ 	.byte	0x04, 0x0a
        /*0066*/ 	.short	(.L_32 - .L_31)
	.align		4
.L_31:
        /*0068*/ 	.word	index@(.nv.constant0._Z25convolution_global_memoryPfS_S_i)
        /*006c*/ 	.short	0x0380
        /*006e*/ 	.short	0x001c


	//----- nvinfo : EIATTR_SW_WAR
	.align		4
.L_32:
        /*0070*/ 	.byte	0x04, 0x36
        /*0072*/ 	.short	(.L_34 - .L_33)
.L_33:
        /*0074*/ 	.word	0x00000008
.L_34:


//--------------------- .nv.info._Z27convolution_constant_memoryPfS_i --------------------------
	.section	.nv.info._Z27convolution_constant_memoryPfS_i,"",@"SHT_CUDA_INFO"
	.sectionflags	@""
	.align	4


	//----- nvinfo : EIATTR_CUDA_API_VERSION
	.align		4
        /*0000*/ 	.byte	0x04, 0x37
        /*0002*/ 	.short	(.L_36 - .L_35)
.L_35:
        /*0004*/ 	.word	0x00000082


	//----- nvinfo : EIATTR_KPARAM_INFO
	.align		4
.L_36:
        /*0008*/ 	.byte	0x04, 0x17
        /*000a*/ 	.short	(.L_38 - .L_37)
.L_37:
        /*000c*/ 	.word	0x00000000
        /*0010*/ 	.short	0x0002
        /*0012*/ 	.short	0x0010
        /*0014*/ 	.byte	0x00, 0xf0, 0x11, 0x00


	//----- nvinfo : EIATTR_KPARAM_INFO
	.align		4
.L_38:
        /*0018*/ 	.byte	0x04, 0x17
        /*001a*/ 	.short	(.L_40 - .L_39)
.L_39:
        /*001c*/ 	.word	0x00000000
        /*0020*/ 	.short	0x0001
        /*0022*/ 	.short	0x0008
        /*0024*/ 	.byte	0x00, 0xf5, 0x21, 0x00


	//----- nvinfo : EIATTR_KPARAM_INFO
	.align		4
.L_40:
        /*0028*/ 	.byte	0x04, 0x17
        /*002a*/ 	.short	(.L_42 - .L_41)
.L_41:
        /*002c*/ 	.word	0x00000000
        /*0030*/ 	.short	0x0000
        /*0032*/ 	.short	0x0000
        /*0034*/ 	.byte	0x00, 0xf5, 0x21, 0x00


	//----- nvinfo : EIATTR_SPARSE_MMA_MASK
	.align		4
.L_42:
        /*0038*/ 	.byte	0x03, 0x50
        /*003a*/ 	.short	0x0000


	//----- nvinfo : EIATTR_MAXREG_COUNT
	.align		4
        /*003c*/ 	.byte	0x03, 0x1b
        /*003e*/ 	.short	0x00ff


	//----- nvinfo : EIATTR_MERCURY_ISA_VERSION
	.align		4
        /*0040*/ 	.byte	0x03, 0x5f
        /*0042*/ 	.short	0x0101


	//----- nvinfo : EIATTR_VRC_CTA_INIT_COUNT
	.align		4
        /*0044*/ 	.byte	0x02, 0x4a
	.zero		1
	.zero		1


	//----- nvinfo : EIATTR_EXIT_INSTR_OFFSETS
	.align		4
        /*0048*/ 	.byte	0x04, 0x1c
        /*004a*/ 	.short	(.L_44 - .L_43)


	//   ....[0]....
.L_43:
        /*004c*/ 	.word	0x00000320


	//----- nvinfo : EIATTR_CBANK_PARAM_SIZE
	.align		4
.L_44:
        /*0050*/ 	.byte	0x03, 0x19
        /*0052*/ 	.short	0x0014


	//----- nvinfo : EIATTR_PARAM_CBANK
	.align		4
        /*0054*/ 	.byte	0x04, 0x0a
        /*0056*/ 	.short	(.L_46 - .L_45)
	.align		4
.L_45:
        /*0058*/ 	.word	index@(.nv.constant0._Z27convolution_constant_memoryPfS_i)
        /*005c*/ 	.short	0x0380
        /*005e*/ 	.short	0x0014


	//----- nvinfo : EIATTR_SW_WAR
	.align		4
.L_46:
        /*0060*/ 	.byte	0x04, 0x36
        /*0062*/ 	.short	(.L_48 - .L_47)
.L_47:
        /*0064*/ 	.word	0x00000008
.L_48:


//--------------------- .nv.info._Z25convolution_shared_memoryPfS_ --------------------------
	.section	.nv.info._Z25convolution_shared_memoryPfS_,"",@"SHT_CUDA_INFO"
	.sectionflags	@""
	.align	4


	//----- nvinfo : EIATTR_CUDA_API_VERSION
	.align		4
        /*0000*/ 	.byte	0x04, 0x37
        /*0002*/ 	.short	(.L_50 - .L_49)
.L_49:
        /*0004*/ 	.word	0x00000082


	//----- nvinfo : EIATTR_KPARAM_INFO
	.align		4
.L_50:
        /*0008*/ 	.byte	0x04, 0x17
        /*000a*/ 	.short	(.L_52 - .L_51)
.L_51:
        /*000c*/ 	.word	0x00000000
        /*0010*/ 	.short	0x0001
        /*0012*/ 	.short	0x0008
        /*0014*/ 	.byte	0x00, 0xf5, 0x21, 0x00


	//----- nvinfo : EIATTR_KPARAM_INFO
	.align		4
.L_52:
        /*0018*/ 	.byte	0x04, 0x17
        /*001a*/ 	.short	(.L_54 - .L_53)
.L_53:
        /*001c*/ 	.word	0x00000000
        /*0020*/ 	.short	0x0000
        /*0022*/ 	.short	0x0000
        /*0024*/ 	.byte	0x00, 0xf5, 0x21, 0x00


	//----- nvinfo : EIATTR_SPARSE_MMA_MASK
	.align		4
.L_54:
        /*0028*/ 	.byte	0x03, 0x50
        /*002a*/ 	.short	0x0000


	//----- nvinfo : EIATTR_MAXREG_COUNT
	.align		4
        /*002c*/ 	.byte	0x03, 0x1b
        /*002e*/ 	.short	0x00ff


	//----- nvinfo : EIATTR_NUM_BARRIERS
	.align		4
        /*0030*/ 	.byte	0x02, 0x4c
        /*0032*/ 	.byte	0x01
	.zero		1


	//----- nvinfo : EIATTR_MERCURY_ISA_VERSION
	.align		4
        /*0034*/ 	.byte	0x03, 0x5f
        /*0036*/ 	.short	0x0101


	//----- nvinfo : EIATTR_VRC_CTA_INIT_COUNT
	.align		4
        /*0038*/ 	.byte	0x02, 0x4a
	.zero		1
	.zero		1


	//----- nvinfo : EIATTR_EXIT_INSTR_OFFSETS
	.align		4
        /*003c*/ 	.byte	0x04, 0x1c
        /*003e*/ 	.short	(.L_56 - .L_55)


	//   ....[0]....
.L_55:
        /*0040*/ 	.word	0x00000630


	//----- nvinfo : EIATTR_CRS_STACK_SIZE
	.align		4
.L_56:
        /*0044*/ 	.byte	0x04, 0x1e
        /*0046*/ 	.short	(.L_58 - .L_57)
.L_57:
        /*0048*/ 	.word	0x00000000


	//----- nvinfo : EIATTR_CBANK_PARAM_SIZE
	.align		4
.L_58:
        /*004c*/ 	.byte	0x03, 0x19
        /*004e*/ 	.short	0x0010


	//----- nvinfo : EIATTR_PARAM_CBANK
	.align		4
        /*0050*/ 	.byte	0x04, 0x0a
        /*0052*/ 	.short	(.L_60 - .L_59)
	.align		4
.L_59:
        /*0054*/ 	.word	index@(.nv.constant0._Z25convolution_shared_memoryPfS_)
        /*0058*/ 	.short	0x0380
        /*005a*/ 	.short	0x0010


	//----- nvinfo : EIATTR_SW_WAR
	.align		4
.L_60:
        /*005c*/ 	.byte	0x04, 0x36
        /*005e*/ 	.short	(.L_62 - .L_61)
.L_61:
        /*0060*/ 	.word	0x00000008
.L_62:


//--------------------- .nv.callgraph             --------------------------
	.section	.nv.callgraph,"",@"SHT_CUDA_CALLGRAPH"
	.align	4
	.sectionentsize	8
	.align		4
        /*0000*/ 	.word	0x00000000
	.align		4
        /*0004*/ 	.word	0xffffffff
	.align		4
        /*0008*/ 	.word	0x00000000
	.align		4
        /*000c*/ 	.word	0xfffffffe
	.align		4
        /*0010*/ 	.word	0x00000000
	.align		4
        /*0014*/ 	.word	0xfffffffd
	.align		4
        /*0018*/ 	.word	0x00000000
	.align		4
        /*001c*/ 	.word	0xfffffffc


//--------------------- .nv.constant3             --------------------------
	.section	.nv.constant3,"a",@progbits
	.align	4
.nv.constant3:
	.type		M,@object
	.size		M,(.L_0 - M)
M:
	.zero		20
.L_0:


//--------------------- .text._Z25convolution_global_memoryPfS_S_i --------------------------
	.section	.text._Z25convolution_global_memoryPfS_S_i,"ax",@progbits
	.align	128
        .global         _Z25convolution_global_memoryPfS_S_i
        .type           _Z25convolution_global_memoryPfS_S_i,@function
        .size           _Z25convolution_global_memoryPfS_S_i,(.L_x_17 - _Z25convolution_global_memoryPfS_S_i)
        .other          _Z25convolution_global_memoryPfS_S_i,@"STO_CUDA_ENTRY STV_DEFAULT"
_Z25convolution_global_memoryPfS_S_i:
.text._Z25convolution_global_memoryPfS_S_i:
[----:B------:R-:W-:Y:S01]  /*0000*/  LDC R1, c[0x0][0x37c] ;  /* 0x0000df00ff017b82 */ /* 0x000fe20000000800 */
[----:B------:R-:W0:Y:S07]  /*0010*/  S2R R0, SR_TID.X ;  /* 0x0000000000007919 */ /* 0x000e2e0000002100 */
[----:B------:R-:W0:Y:S01]  /*0020*/  S2UR UR4, SR_CTAID.X ;  /* 0x00000000000479c3 */ /* 0x000e220000002500 */
[----:B------:R-:W1:Y:S07]  /*0030*/  LDCU UR5, c[0x0][0x398] ;  /* 0x00007300ff0577ac */ /* 0x000e6e0008000800 */
[----:B------:R-:W0:Y:S02]  /*0040*/  LDC R21, c[0x0][0x360] ;  /* 0x0000d800ff157b82 */ /* 0x000e240000000800 */
[----:B0-----:R-:W-:-:S05]  /*0050*/  IMAD R21, R21, UR4, R0 ;  /* 0x0000000415157c24 */ /* 0x001fca000f8e0200 */
[C---:B------:R-:W-:Y:S02]  /*0060*/  IADD3 R29, PT, PT, R21.reuse, -0x2, RZ ;  /* 0xfffffffe151d7810 */ /* 0x040fe40007ffe0ff */
[----:B-1----:R-:W-:Y:S02]  /*0070*/  ISETP.GT.AND P1, PT, R21, UR5, PT ;  /* 0x0000000515007c0c */ /* 0x002fe4000bf24270 */
[----:B------:R-:W-:Y:S02]  /*0080*/  ISETP.GE.AND P0, PT, R29, UR5, PT ;  /* 0x000000051d007c0c */ /* 0x000fe4000bf06270 */
[C---:B------:R-:W-:Y:S02]  /*0090*/  ISETP.GE.AND P2, PT, R21.reuse, UR5, PT ;  /* 0x0000000515007c0c */ /* 0x040fe4000bf46270 */
[C---:B------:R-:W-:Y:S02]  /*00a0*/  ISETP.LT.OR P0, PT, R21.reuse, 0x2, P0 ;  /* 0x000000021500780c */ /* 0x040fe40000701670 */
[----:B------:R-:W-:-:S02]  /*00b0*/  IADD3 R25, PT, PT, R21, 0x1, RZ ;  /* 0x0000000115197810 */ /* 0x000fc40007ffe0ff */
[C---:B------:R-:W-:Y:S02]  /*00c0*/  ISETP.LT.OR P1, PT, R21.reuse, 0x1, P1 ;  /* 0x000000011500780c */ /* 0x040fe40000f21670 */
[C---:B------:R-:W-:Y:S02]  /*00d0*/  IADD3 R23, PT, PT, R21.reuse, 0x2, RZ ;  /* 0x0000000215177810 */ /* 0x040fe40007ffe0ff */
[----:B------:R-:W-:Y:S02]  /*00e0*/  ISETP.LT.OR P2, PT, R21, RZ, P2 ;  /* 0x000000ff1500720c */ /* 0x000fe40001741670 */
[----:B------:R-:W-:Y:S02]  /*00f0*/  ISETP.GE.AND P4, PT, R25, UR5, PT ;  /* 0x0000000519007c0c */ /* 0x000fe4000bf86270 */
[----:B------:R-:W-:Y:S01]  /*0100*/  ISETP.GE.AND P3, PT, R23, UR5, PT ;  /* 0x0000000517007c0c */ /* 0x000fe2000bf66270 */
[----:B------:R-:W0:Y:S01]  /*0110*/  @!P0 LDC.64 R26, c[0x0][0x380] ;  /* 0x0000e000ff1a8b82 */ /* 0x000e220000000a00 */
[C---:B------:R-:W-:Y:S01]  /*0120*/  ISETP.LT.OR P4, PT, R21.reuse, -0x1, P4 ;  /* 0xffffffff1500780c */ /* 0x040fe20002781670 */
[----:B------:R-:W1:Y:S01]  /*0130*/  LDCU.64 UR4, c[0x0][0x358] ;  /* 0x00006b00ff0477ac */ /* 0x000e620008000a00 */
[----:B------:R-:W-:-:S02]  /*0140*/  ISETP.LT.OR P3, PT, R21, -0x2, P3 ;  /* 0xfffffffe1500780c */ /* 0x000fc40001f61670 */
[----:B------:R-:W-:-:S03]  /*0150*/  @!P1 IADD3 R0, PT, PT, R21, -0x1, RZ ;  /* 0xffffffff15009810 */ /* 0x000fc60007ffe0ff */
[----:B------:R-:W2:Y:S08]  /*0160*/  @!P1 LDC.64 R8, c[0x0][0x380] ;  /* 0x0000e000ff089b82 */ /* 0x000eb00000000a00 */
[----:B------:R-:W3:Y:S08]  /*0170*/  @!P0 LDC.64 R18, c[0x0][0x388] ;  /* 0x0000e200ff128b82 */ /* 0x000ef00000000a00 */
[----:B------:R-:W4:Y:S01]  /*0180*/  @!P2 LDC.64 R16, c[0x0][0x380] ;  /* 0x0000e000ff10ab82 */ /* 0x000f220000000a00 */
[----:B0-----:R-:W-:-:S07]  /*0190*/  @!P0 IMAD.WIDE.U32 R26, R29, 0x4, R26 ;  /* 0x000000041d1a8825 */ /* 0x001fce00078e001a */
[----:B------:R-:W0:Y:S01]  /*01a0*/  @!P1 LDC.64 R14, c[0x0][0x388] ;  /* 0x0000e200ff0e9b82 */ /* 0x000e220000000a00 */
[----:B--2---:R-:W-:Y:S02]  /*01b0*/  @!P1 IMAD.WIDE.U32 R8, R0, 0x4, R8 ;  /* 0x0000000400089825 */ /* 0x004fe400078e0008 */
[----:B-1----:R-:W2:Y:S04]  /*01c0*/  @!P0 LDG.E R0, desc[UR4][R26.64] ;  /* 0x000000041a008981 */ /* 0x002ea8000c1e1900 */
[----:B------:R-:W5:Y:S01]  /*01d0*/  @!P1 LDG.E R8, desc[UR4][R8.64] ;  /* 0x0000000408089981 */ /* 0x000f62000c1e1900 */
[----:B------:R-:W1:Y:S03]  /*01e0*/  @!P4 LDC.64 R2, c[0x0][0x380] ;  /* 0x0000e000ff02cb82 */ /* 0x000e660000000a00 */
[----:B---3--:R-:W2:Y:S05]  /*01f0*/  @!P0 LDG.E R19, desc[UR4][R18.64] ;  /* 0x0000000412138981 */ /* 0x008eaa000c1e1900 */
[----:B------:R-:W3:Y:S08]  /*0200*/  @!P2 LDC.64 R10, c[0x0][0x388] ;  /* 0x0000e200ff0aab82 */ /* 0x000ef00000000a00 */
[----:B------:R-:W3:Y:S08]  /*0210*/  @!P3 LDC.64 R12, c[0x0][0x380] ;  /* 0x0000e000ff0cbb82 */ /* 0x000ef00000000a00 */
[----:B------:R-:W3:Y:S08]  /*0220*/  @!P4 LDC.64 R6, c[0x0][0x388] ;  /* 0x0000e200ff06cb82 */ /* 0x000ef00000000a00 */
[----:B------:R-:W3:Y:S01]  /*0230*/  @!P3 LDC.64 R4, c[0x0][0x388] ;  /* 0x0000e200ff04bb82 */ /* 0x000ee20000000a00 */
[----:B----4-:R-:W-:Y:S01]  /*0240*/  @!P2 IMAD.WIDE.U32 R16, R21, 0x4, R16 ;  /* 0x000000041510a825 */ /* 0x010fe200078e0010 */
[----:B0-----:R-:W5:Y:S03]  /*0250*/  @!P1 LDG.E R15, desc[UR4][R14.64+0x4] ;  /* 0x000004040e0f9981 */ /* 0x001f66000c1e1900 */
[----:B-1----:R-:W-:Y:S01]  /*0260*/  @!P4 IMAD.WIDE.U32 R2, R25, 0x4, R2 ;  /* 0x000000041902c825 */ /* 0x002fe200078e0002 */
[----:B---3--:R-:W3:Y:S04]  /*0270*/  @!P2 LDG.E R10, desc[UR4][R10.64+0x8] ;  /* 0x000008040a0aa981 */ /* 0x008ee8000c1e1900 */
[----:B------:R-:W3:Y:S01]  /*0280*/  @!P2 LDG.E R16, desc[UR4][R16.64] ;  /* 0x000000041010a981 */ /* 0x000ee2000c1e1900 */
[----:B------:R-:W-:-:S02]  /*0290*/  @!P3 IMAD.WIDE.U32 R12, R23, 0x4, R12 ;  /* 0x00000004170cb825 */ /* 0x000fc400078e000c */
[----:B------:R-:W0:Y:S01]  /*02a0*/  LDC.64 R22, c[0x0][0x390] ;  /* 0x0000e400ff167b82 */ /* 0x000e220000000a00 */
[----:B------:R-:W4:Y:S04]  /*02b0*/  @!P4 LDG.E R2, desc[UR4][R2.64] ;  /* 0x000000040202c981 */ /* 0x000f28000c1e1900 */
[----:B------:R-:W4:Y:S04]  /*02c0*/  @!P4 LDG.E R6, desc[UR4][R6.64+0xc] ;  /* 0x00000c040606c981 */ /* 0x000f28000c1e1900 */
[----:B------:R-:W4:Y:S04]  /*02d0*/  @!P3 LDG.E R12, desc[UR4][R12.64] ;  /* 0x000000040c0cb981 */ /* 0x000f28000c1e1900 */
[----:B------:R-:W4:Y:S01]  /*02e0*/  @!P3 LDG.E R4, desc[UR4][R4.64+0x10] ;  /* 0x000010040404b981 */ /* 0x000f22000c1e1900 */
[----:B------:R-:W-:-:S02]  /*02f0*/  HFMA2 R25, -RZ, RZ, 0, 0 ;  /* 0x00000000ff197431 */ /* 0x000fc400000001ff */
[----:B--2---:R-:W-:-:S04]  /*0300*/  @!P0 FFMA R25, R0, R19, RZ ;  /* 0x0000001300198223 */ /* 0x004fc800000000ff */
[----:B-----5:R-:W-:-:S04]  /*0310*/  @!P1 FFMA R25, R8, R15, R25 ;  /* 0x0000000f08199223 */ /* 0x020fc80000000019 */
[----:B---3--:R-:W-:Y:S01]  /*0320*/  @!P2 FFMA R25, R16, R10, R25 ;  /* 0x0000000a1019a223 */ /* 0x008fe20000000019 */
[----:B0-----:R-:W-:-:S04]  /*0330*/  IMAD.WIDE R8, R21, 0x4, R22 ;  /* 0x0000000415087825 */ /* 0x001fc800078e0216 */
[----:B----4-:R-:W-:-:S04]  /*0340*/  @!P4 FFMA R25, R2, R6, R25 ;  /* 0x000000060219c223 */ /* 0x010fc80000000019 */
[----:B------:R-:W-:-:S05]  /*0350*/  @!P3 FFMA R25, R12, R4, R25 ;  /* 0x000000040c19b223 */ /* 0x000fca0000000019 */
[----:B------:R-:W-:Y:S01]  /*0360*/  STG.E desc[UR4][R8.64], R25 ;  /* 0x0000001908007986 */ /* 0x000fe2000c101904 */
[----:B------:R-:W-:Y:S05]  /*0370*/  EXIT ;  /* 0x000000000000794d */ /* 0x000fea0003800000 */
.L_x_0:
[----:B------:R-:W-:-:S00]  /*0380*/  BRA `(.L_x_0) ;  /* 0xfffffffc00fc7947 */ /* 0x000fc0000383ffff */
[----:B------:R-:W-:-:S00]  /*0390*/  NOP ;  /* 0x0000000000007918 */ /* 0x000fc00000000000 */
        /* <DEDUP_REMOVED lines=14> */
.L_x_17:


//--------------------- .text._Z27convolution_constant_memoryPfS_i --------------------------
	.section	.text._Z27convolution_constant_memoryPfS_i,"ax",@progbits
	.align	128
        .global         _Z27convolution_constant_memoryPfS_i
        .type           _Z27convolution_constant_memoryPfS_i,@function
        .size           _Z27convolution_constant_memoryPfS_i,(.L_x_18 - _Z27convolution_constant_memoryPfS_i)
        .other          _Z27convolution_constant_memoryPfS_i,@"STO_CUDA_ENTRY STV_DEFAULT"
_Z27convolution_constant_memoryPfS_i:
.text._Z27convolution_constant_memoryPfS_i:
[----:B------:R-:W-:Y:S01]  /*0000*/  LDC R1, c[0x0][0x37c] ;  /* 0x0000df00ff017b82 */ /* 0x000fe20000000800 */
[----:B------:R-:W0:Y:S07]  /*0010*/  S2R R3, SR_TID.X ;  /* 0x0000000000037919 */ /* 0x000e2e0000002100 */
[----:B------:R-:W0:Y:S01]  /*0020*/  S2UR UR4, SR_CTAID.X ;  /* 0x00000000000479c3 */ /* 0x000e220000002500 */
[----:B------:R-:W1:Y:S07]  /*0030*/  LDCU UR5, c[0x0][0x390] ;  /* 0x00007200ff0577ac */ /* 0x000e6e0008000800 */
[----:B------:R-:W0:Y:S02]  /*0040*/  LDC R4, c[0x0][0x360] ;  /* 0x0000d800ff047b82 */ /* 0x000e240000000800 */
[----:B0-----:R-:W-:-:S05]  /*0050*/  IMAD R4, R4, UR4, R3 ;  /* 0x0000000404047c24 */ /* 0x001fca000f8e0203 */
[C---:B------:R-:W-:Y:S02]  /*0060*/  IADD3 R5, PT, PT, R4.reuse, -0x2, RZ ;  /* 0xfffffffe04057810 */ /* 0x040fe40007ffe0ff */
[C---:B-1----:R-:W-:Y:S02]  /*0070*/  ISETP.GT.AND P1, PT, R4.reuse, UR5, PT ;  /* 0x0000000504007c0c */ /* 0x042fe4000bf24270 */
[----:B------:R-:W-:Y:S02]  /*0080*/  ISETP.GE.AND P0, PT, R5, UR5, PT ;  /* 0x0000000505007c0c */ /* 0x000fe4000bf06270 */
[C---:B------:R-:W-:Y:S02]  /*0090*/  ISETP.GE.AND P2, PT, R4.reuse, UR5, PT ;  /* 0x0000000504007c0c */ /* 0x040fe4000bf46270 */
[C---:B------:R-:W-:Y:S02]  /*00a0*/  ISETP.LT.OR P0, PT, R4.reuse, 0x2, P0 ;  /* 0x000000020400780c */ /* 0x040fe40000701670 */
[----:B------:R-:W-:-:S02]  /*00b0*/  IADD3 R17, PT, PT, R4, 0x1, RZ ;  /* 0x0000000104117810 */ /* 0x000fc40007ffe0ff */
[C---:B------:R-:W-:Y:S02]  /*00c0*/  ISETP.LT.OR P1, PT, R4.reuse, 0x1, P1 ;  /* 0x000000010400780c */ /* 0x040fe40000f21670 */
[C---:B------:R-:W-:Y:S02]  /*00d0*/  IADD3 R19, PT, PT, R4.reuse, 0x2, RZ ;  /* 0x0000000204137810 */ /* 0x040fe40007ffe0ff */
[C---:B------:R-:W-:Y:S02]  /*00e0*/  ISETP.LT.OR P2, PT, R4.reuse, RZ, P2 ;  /* 0x000000ff0400720c */ /* 0x040fe40001741670 */
        /* <DEDUP_REMOVED lines=10> */
[----:B0-----:R-:W-:-:S05]  /*0190*/  @!P0 IMAD.WIDE.U32 R8, R5, 0x4, R8 ;  /* 0x0000000405088825 */ /* 0x001fca00078e0008 */
[----:B-1----:R-:W5:Y:S02]  /*01a0*/  @!P0 LDG.E R0, desc[UR4][R8.64] ;  /* 0x0000000408008981 */ /* 0x002f64000c1e1900 */
[----:B------:R-:W0:Y:S01]  /*01b0*/  @!P3 LDC.64 R2, c[0x0][0x380] ;  /* 0x0000e000ff02bb82 */ /* 0x000e220000000a00 */
[----:B--2---:R-:W-:-:S06]  /*01c0*/  @!P1 IMAD.WIDE.U32 R10, R15, 0x4, R10 ;  /* 0x000000040f0a9825 */ /* 0x004fcc00078e000a */
[----:B------:R1:W2:Y:S01]  /*01d0*/  @!P1 LDG.E R10, desc[UR4][R10.64] ;  /* 0x000000040a0a9981 */ /* 0x0002a2000c1e1900 */
[----:B---3--:R-:W-:Y:S01]  /*01e0*/  @!P2 IMAD.WIDE.U32 R12, R4, 0x4, R12 ;  /* 0x00000004040ca825 */ /* 0x008fe200078e000c */
[----:B------:R-:W5:Y:S05]  /*01f0*/  @!P0 LDC R5, c[0x3][RZ] ;  /* 0x00c00000ff058b82 */ /* 0x000f6a0000000800 */
[----:B------:R-:W3:Y:S01]  /*0200*/  @!P2 LDG.E R12, desc[UR4][R12.64] ;  /* 0x000000040c0ca981 */ /* 0x000ee2000c1e1900 */
[----:B----4-:R-:W-:Y:S02]  /*0210*/  @!P4 IMAD.WIDE.U32 R6, R17, 0x4, R6 ;  /* 0x000000041106c825 */ /* 0x010fe400078e0006 */
[----:B------:R-:W2:Y:S04]  /*0220*/  @!P1 LDC R14, c[0x3][0x4] ;  /* 0x00c00100ff0e9b82 */ /* 0x000ea80000000800 */
[----:B------:R-:W4:Y:S01]  /*0230*/  @!P4 LDG.E R6, desc[UR4][R6.64] ;  /* 0x000000040606c981 */ /* 0x000f22000c1e1900 */
[----:B0-----:R-:W-:-:S03]  /*0240*/  @!P3 IMAD.WIDE.U32 R2, R19, 0x4, R2 ;  /* 0x000000041302b825 */ /* 0x001fc600078e0002 */
[----:B------:R-:W3:Y:S03]  /*0250*/  @!P2 LDC R15, c[0x3][0x8] ;  /* 0x00c00200ff0fab82 */ /* 0x000ee60000000800 */
[----:B------:R-:W4:Y:S05]  /*0260*/  @!P3 LDG.E R2, desc[UR4][R2.64] ;  /* 0x000000040202b981 */ /* 0x000f2a000c1e1900 */
[----:B------:R-:W4:Y:S01]  /*0270*/  @!P4 LDC R16, c[0x3][0xc] ;  /* 0x00c00300ff10cb82 */ /* 0x000f220000000800 */
[----:B-1----:R-:W-:-:S07]  /*0280*/  HFMA2 R11, -RZ, RZ, 0, 0 ;  /* 0x00000000ff0b7431 */ /* 0x002fce00000001ff */
[----:B------:R-:W0:Y:S08]  /*0290*/  LDC.64 R8, c[0x0][0x388] ;  /* 0x0000e200ff087b82 */ /* 0x000e300000000a00 */
[----:B------:R-:W1:Y:S01]  /*02a0*/  @!P3 LDC R17, c[0x3][0x10] ;  /* 0x00c00400ff11bb82 */ /* 0x000e620000000800 */
[----:B-----5:R-:W-:-:S04]  /*02b0*/  @!P0 FFMA R11, R0, R5, RZ ;  /* 0x00000005000b8223 */ /* 0x020fc800000000ff */
[----:B--2---:R-:W-:-:S04]  /*02c0*/  @!P1 FFMA R11, R10, R14, R11 ;  /* 0x0000000e0a0b9223 */ /* 0x004fc8000000000b */
[----:B---3--:R-:W-:Y:S01]  /*02d0*/  @!P2 FFMA R11, R12, R15, R11 ;  /* 0x0000000f0c0ba223 */ /* 0x008fe2000000000b */
[----:B0-----:R-:W-:-:S04]  /*02e0*/  IMAD.WIDE R4, R4, 0x4, R8 ;  /* 0x0000000404047825 */ /* 0x001fc800078e0208 */
[----:B----4-:R-:W-:-:S04]  /*02f0*/  @!P4 FFMA R11, R6, R16, R11 ;  /* 0x00000010060bc223 */ /* 0x010fc8000000000b */
[----:B-1----:R-:W-:-:S05]  /*0300*/  @!P3 FFMA R11, R2, R17, R11 ;  /* 0x00000011020bb223 */ /* 0x002fca000000000b */
[----:B------:R-:W-:Y:S01]  /*0310*/  STG.E desc[UR4][R4.64], R11 ;  /* 0x0000000b04007986 */ /* 0x000fe2000c101904 */
[----:B------:R-:W-:Y:S05]  /*0320*/  EXIT ;  /* 0x000000000000794d */ /* 0x000fea0003800000 */
.L_x_1:
        /* <DEDUP_REMOVED lines=13> */
.L_x_18:


//--------------------- .text._Z25convolution_shared_memoryPfS_ --------------------------
	.section	.text._Z25convolution_shared_memoryPfS_,"ax",@progbits
	.align	128
        .global         _Z25convolution_shared_memoryPfS_
        .type           _Z25convolution_shared_memoryPfS_,@function
        .size           _Z25convolution_shared_memoryPfS_,(.L_x_19 - _Z25convolution_shared_memoryPfS_)
        .other          _Z25convolution_shared_memoryPfS_,@"STO_CUDA_ENTRY STV_DEFAULT"
_Z25convolution_shared_memoryPfS_:
.text._Z25convolution_shared_memoryPfS_:
[----:B------:R-:W-:Y:S01]  /*0000*/  LDC R1, c[0x0][0x37c] ;  /* 0x0000df00ff017b82 */ /* 0x000fe20000000800 */
[----:B------:R-:W0:Y:S07]  /*0010*/  S2R R9, SR_TID.X ;  /* 0x0000000000097919 */ /* 0x000e2e0000002100 */
[----:B------:R-:W1:Y:S01]  /*0020*/  S2UR UR4, SR_CTAID.X ;  /* 0x00000000000479c3 */ /* 0x000e620000002500 */
[----:B------:R-:W1:Y:S01]  /*0030*/  LDCU UR7, c[0x0][0x360] ;  /* 0x00006c00ff0777ac */ /* 0x000e620008000800 */
[----:B------:R-:W2:Y:S06]  /*0040*/  LDCU.64 UR8, c[0x0][0x358] ;  /* 0x00006b00ff0877ac */ /* 0x000eac0008000a00 */
[----:B------:R-:W3:Y:S01]  /*0050*/  LDC.64 R2, c[0x0][0x380] ;  /* 0x0000e000ff027b82 */ /* 0x000ee20000000a00 */
[----:B-1----:R-:W-:-:S06]  /*0060*/  UIMAD UR4, UR4, UR7, URZ ;  /* 0x00000007040472a4 */ /* 0x002fcc000f8e02ff */
[----:B0-----:R-:W-:-:S05]  /*0070*/  IADD3 R5, PT, PT, R9, UR4, RZ ;  /* 0x0000000409057c10 */ /* 0x001fca000fffe0ff */
[----:B---3--:R-:W-:-:S06]  /*0080*/  IMAD.WIDE R6, R5, 0x4, R2 ;  /* 0x0000000405067825 */ /* 0x008fcc00078e0202 */
[----:B--2---:R-:W2:Y:S01]  /*0090*/  LDG.E R6, desc[UR8][R6.64] ;  /* 0x0000000806067981 */ /* 0x004ea2000c1e1900 */
[----:B------:R-:W0:Y:S01]  /*00a0*/  S2UR UR6, SR_CgaCtaId ;  /* 0x00000000000679c3 */ /* 0x000e220000008800 */
[C---:B------:R-:W-:Y:S01]  /*00b0*/  IADD3 R11, PT, PT, R5.reuse, -0x2, RZ ;  /* 0xfffffffe050b7810 */ /* 0x040fe20007ffe0ff */
[----:B------:R-:W-:Y:S01]  /*00c0*/  UMOV UR5, 0x400 ;  /* 0x0000040000057882 */ /* 0x000fe20000000000 */
[----:B------:R-:W-:Y:S01]  /*00d0*/  IADD3 R15, PT, PT, R5, -0x1, RZ ;  /* 0xffffffff050f7810 */ /* 0x000fe20007ffe0ff */
[----:B------:R-:W-:Y:S01]  /*00e0*/  BSSY.RECONVERGENT B0, `(.L_x_2) ;  /* 0x0000014000007945 */ /* 0x000fe20003800200 */
[----:B------:R-:W-:Y:S01]  /*00f0*/  ISETP.GT.U32.AND P0, PT, R11, 0xb, PT ;  /* 0x0000000b0b00780c */ /* 0x000fe20003f04070 */
[----:B------:R-:W-:Y:S01]  /*0100*/  IMAD.MOV.U32 R13, RZ, RZ, RZ ;  /* 0x000000ffff0d7224 */ /* 0x000fe200078e00ff */
[----:B------:R-:W-:Y:S01]  /*0110*/  ISETP.GT.U32.AND P1, PT, R15, 0xb, PT ;  /* 0x0000000b0f00780c */ /* 0x000fe20003f24070 */
[----:B0-----:R-:W-:-:S06]  /*0120*/  ULEA UR5, UR6, UR5, 0x18 ;  /* 0x0000000506057291 */ /* 0x001fcc000f8ec0ff */
[----:B------:R-:W-:Y:S01]  /*0130*/  LEA R9, R9, UR5, 0x2 ;  /* 0x0000000509097c11 */ /* 0x000fe2000f8e10ff */
[----:B------:R-:W-:-:S04]  /*0140*/  UIADD3 UR5, UPT, UPT, UR4, UR7, URZ ;  /* 0x0000000704057290 */ /* 0x000fc8000fffe0ff */
[----:B--2---:R0:W-:Y:S01]  /*0150*/  STS [R9], R6 ;  /* 0x0000000609007388 */ /* 0x0041e20000000800 */
[----:B------:R-:W-:Y:S06]  /*0160*/  BAR.SYNC.DEFER_BLOCKING 0x0 ;  /* 0x0000000000007b1d */ /* 0x000fec0000010000 */
[----:B------:R-:W-:Y:S05]  /*0170*/  @P0 BRA `(.L_x_3) ;  /* 0x0000000000280947 */ /* 0x000fea0003800000 */
[----:B------:R-:W-:-:S04]  /*0180*/  ISETP.GE.AND P0, PT, R11, UR5, PT ;  /* 0x000000050b007c0c */ /* 0x000fc8000bf06270 */
[----:B------:R-:W-:-:S13]  /*0190*/  ISETP.LT.OR P0, PT, R11, UR4, P0 ;  /* 0x000000040b007c0c */ /* 0x000fda0008701670 */
[----:B------:R-:W1:Y:S01]  /*01a0*/  @!P0 LDS R0, [R9+-0x8] ;  /* 0xfffff80009008984 */ /* 0x000e620000000800 */
[----:B------:R-:W1:Y:S02]  /*01b0*/  @!P0 LDC R13, c[0x3][RZ] ;  /* 0x00c00000ff0d8b82 */ /* 0x000e640000000800 */
[----:B-1----:R-:W-:Y:S01]  /*01c0*/  @!P0 FFMA R13, R0, R13, RZ ;  /* 0x0000000d000d8223 */ /* 0x002fe200000000ff */
[----:B------:R-:W-:Y:S06]  /*01d0*/  @!P0 BRA `(.L_x_3) ;  /* 0x0000000000108947 */ /* 0x000fec0003800000 */
[----:B0-----:R-:W-:Y:S01]  /*01e0*/  IMAD.WIDE.U32 R6, R11, 0x4, R2 ;  /* 0x000000040b067825 */ /* 0x001fe200078e0002 */
[----:B------:R-:W0:Y:S04]  /*01f0*/  LDCU UR6, c[0x3][URZ] ;  /* 0x00c00000ff0677ac */ /* 0x000e280008000800 */
[----:B------:R-:W0:Y:S02]  /*0200*/  LDG.E R0, desc[UR8][R6.64] ;  /* 0x0000000806007981 */ /* 0x000e24000c1e1900 */
[----:B0-----:R-:W-:-:S07]  /*0210*/  FFMA R13, R0, UR6, RZ ;  /* 0x00000006000d7c23 */ /* 0x001fce00080000ff */
.L_x_3:
[----:B------:R-:W-:Y:S05]  /*0220*/  BSYNC.RECONVERGENT B0 ;  /* 0x0000000000007941 */ /* 0x000fea0003800200 */
.L_x_2:
[----:B------:R-:W-:Y:S04]  /*0230*/  BSSY.RECONVERGENT B0, `(.L_x_4) ;  /* 0x000000d000007945 */ /* 0x000fe80003800200 */
[----:B------:R-:W-:Y:S05]  /*0240*/  @P1 BRA `(.L_x_5) ;  /* 0x00000000002c1947 */ /* 0x000fea0003800000 */
[C---:B------:R-:W-:Y:S02]  /*0250*/  ISETP.GT.AND P0, PT, R5.reuse, UR5, PT ;  /* 0x0000000505007c0c */ /* 0x040fe4000bf04270 */
[----:B------:R-:W-:-:S13]  /*0260*/  ISETP.GT.AND P1, PT, R5, UR4, PT ;  /* 0x0000000405007c0c */ /* 0x000fda000bf24270 */
[----:B------:R-:W-:Y:S05]  /*0270*/  @!P0 BRA P1, `(.L_x_6) ;  /* 0x0000000000148947 */ /* 0x000fea0000800000 */
[----:B0-----:R-:W-:Y:S01]  /*0280*/  IMAD.WIDE.U32 R6, R15, 0x4, R2 ;  /* 0x000000040f067825 */ /* 0x001fe200078e0002 */
[----:B------:R-:W0:Y:S05]  /*0290*/  LDCU UR6, c[0x3][0x4] ;  /* 0x00c00080ff0677ac */ /* 0x000e2a0008000800 */
[----:B------:R-:W0:Y:S02]  /*02a0*/  LDG.E R6, desc[UR8][R6.64] ;  /* 0x0000000806067981 */ /* 0x000e24000c1e1900 */
[----:B0-----:R-:W-:Y:S01]  /*02b0*/  FFMA R13, R6, UR6, R13 ;  /* 0x00000006060d7c23 */ /* 0x001fe2000800000d */
[----:B------:R-:W-:Y:S06]  /*02c0*/  BRA `(.L_x_5) ;  /* 0x00000000000c7947 */ /* 0x000fec0003800000 */
.L_x_6:
[----:B------:R-:W1:Y:S01]  /*02d0*/  LDS R0, [R9+-0x4] ;  /* 0xfffffc0009007984 */ /* 0x000e620000000800 */
[----:B------:R-:W1:Y:S02]  /*02e0*/  LDCU UR6, c[0x3][0x4] ;  /* 0x00c00080ff0677ac */ /* 0x000e640008000800 */
[----:B-1----:R-:W-:-:S07]  /*02f0*/  FFMA R13, R0, UR6, R13 ;  /* 0x00000006000d7c23 */ /* 0x002fce000800000d */
.L_x_5:
[----:B------:R-:W-:Y:S05]  /*0300*/  BSYNC.RECONVERGENT B0 ;  /* 0x0000000000007941 */ /* 0x000fea0003800200 */
.L_x_4:
[----:B------:R-:W-:Y:S01]  /*0310*/  ISETP.GT.U32.AND P0, PT, R5, 0xb, PT ;  /* 0x0000000b0500780c */ /* 0x000fe20003f04070 */
[----:B------:R-:W-:-:S12]  /*0320*/  BSSY.RECONVERGENT B0, `(.L_x_7) ;  /* 0x000000d000007945 */ /* 0x000fd80003800200 */
[----:B------:R-:W-:Y:S05]  /*0330*/  @P0 BRA `(.L_x_8) ;  /* 0x00000000002c0947 */ /* 0x000fea0003800000 */
[C---:B------:R-:W-:Y:S02]  /*0340*/  ISETP.GE.AND P0, PT, R5.reuse, UR5, PT ;  /* 0x0000000505007c0c */ /* 0x040fe4000bf06270 */
[----:B------:R-:W-:-:S13]  /*0350*/  ISETP.GE.AND P1, PT, R5, UR4, PT ;  /* 0x0000000405007c0c */ /* 0x000fda000bf26270 */
[----:B------:R-:W-:Y:S05]  /*0360*/  @!P0 BRA P1, `(.L_x_9) ;  /* 0x0000000000148947 */ /* 0x000fea0000800000 */
[----:B0-----:R-:W-:Y:S01]  /*0370*/  IMAD.WIDE.U32 R6, R5, 0x4, R2 ;  /* 0x0000000405067825 */ /* 0x001fe200078e0002 */
[----:B------:R-:W0:Y:S05]  /*0380*/  LDCU UR6, c[0x3][0x8] ;  /* 0x00c00100ff0677ac */ /* 0x000e2a0008000800 */
[----:B------:R-:W0:Y:S02]  /*0390*/  LDG.E R6, desc[UR8][R6.64] ;  /* 0x0000000806067981 */ /* 0x000e24000c1e1900 */
[----:B0-----:R-:W-:Y:S01]  /*03a0*/  FFMA R13, R6, UR6, R13 ;  /* 0x00000006060d7c23 */ /* 0x001fe2000800000d */
[----:B------:R-:W-:Y:S06]  /*03b0*/  BRA `(.L_x_8) ;  /* 0x00000000000c7947 */ /* 0x000fec0003800000 */
.L_x_9:
[----:B------:R-:W1:Y:S01]  /*03c0*/  LDS R0, [R9] ;  /* 0x0000000009007984 */ /* 0x000e620000000800 */
[----:B------:R-:W1:Y:S02]  /*03d0*/  LDCU UR6, c[0x3][0x8] ;  /* 0x00c00100ff0677ac */ /* 0x000e640008000800 */
[----:B-1----:R-:W-:-:S07]  /*03e0*/  FFMA R13, R0, UR6, R13 ;  /* 0x00000006000d7c23 */ /* 0x002fce000800000d */
.L_x_8:
[----:B------:R-:W-:Y:S05]  /*03f0*/  BSYNC.RECONVERGENT B0 ;  /* 0x0000000000007941 */ /* 0x000fea0003800200 */
.L_x_7:
[----:B------:R-:W-:Y:S01]  /*0400*/  IADD3 R7, PT, PT, R5, 0x1, RZ ;  /* 0x0000000105077810 */ /* 0x000fe20007ffe0ff */
[----:B------:R-:W-:Y:S03]  /*0410*/  BSSY.RECONVERGENT B0, `(.L_x_10) ;  /* 0x000000e000007945 */ /* 0x000fe60003800200 */
[----:B------:R-:W-:-:S13]  /*0420*/  ISETP.GT.U32.AND P0, PT, R7, 0xb, PT ;  /* 0x0000000b0700780c */ /* 0x000fda0003f04070 */
        /* <DEDUP_REMOVED lines=9> */
.L_x_12:
[----:B------:R-:W1:Y:S01]  /*04c0*/  LDS R0, [R9+0x4] ;  /* 0x0000040009007984 */ /* 0x000e620000000800 */
[----:B------:R-:W1:Y:S02]  /*04d0*/  LDCU UR6, c[0x3][0xc] ;  /* 0x00c00180ff0677ac */ /* 0x000e640008000800 */
[----:B-1----:R-:W-:-:S07]  /*04e0*/  FFMA R13, R0, UR6, R13 ;  /* 0x00000006000d7c23 */ /* 0x002fce000800000d */
.L_x_11:
[----:B------:R-:W-:Y:S05]  /*04f0*/  BSYNC.RECONVERGENT B0 ;  /* 0x0000000000007941 */ /* 0x000fea0003800200 */
.L_x_10:
[----:B------:R-:W-:Y:S01]  /*0500*/  VIADD R7, R5, 0x2 ;  /* 0x0000000205077836 */ /* 0x000fe20000000000 */
[----:B------:R-:W-:Y:S04]  /*0510*/  BSSY.RECONVERGENT B0, `(.L_x_13) ;  /* 0x000000e000007945 */ /* 0x000fe80003800200 */
[----:B------:R-:W-:-:S13]  /*0520*/  ISETP.GT.U32.AND P0, PT, R7, 0xb, PT ;  /* 0x0000000b0700780c */ /* 0x000fda0003f04070 */
[----:B------:R-:W-:Y:S05]  /*0530*/  @P0 BRA `(.L_x_14) ;  /* 0x00000000002c0947 */ /* 0x000fea0003800000 */
[C---:B------:R-:W-:Y:S02]  /*0540*/  ISETP.GE.AND P0, PT, R7.reuse, UR5, PT ;  /* 0x0000000507007c0c */ /* 0x040fe4000bf06270 */
[----:B------:R-:W-:-:S13]  /*0550*/  ISETP.GE.AND P1, PT, R7, UR4, PT ;  /* 0x0000000407007c0c */ /* 0x000fda000bf26270 */
[----:B------:R-:W-:Y:S05]  /*0560*/  @!P0 BRA P1, `(.L_x_15) ;  /* 0x0000000000148947 */ /* 0x000fea0000800000 */
[----:B------:R-:W-:Y:S01]  /*0570*/  IMAD.WIDE.U32 R2, R7, 0x4, R2 ;  /* 0x0000000407027825 */ /* 0x000fe200078e0002 */
[----:B------:R-:W1:Y:S05]  /*0580*/  LDCU UR6, c[0x3][0x10] ;  /* 0x00c00200ff0677ac */ /* 0x000e6a0008000800 */
[----:B------:R-:W1:Y:S02]  /*0590*/  LDG.E R2, desc[UR8][R2.64] ;  /* 0x0000000802027981 */ /* 0x000e64000c1e1900 */
[----:B-1----:R-:W-:Y:S01]  /*05a0*/  FFMA R13, R2, UR6, R13 ;  /* 0x00000006020d7c23 */ /* 0x002fe2000800000d */
[----:B------:R-:W-:Y:S06]  /*05b0*/  BRA `(.L_x_14) ;  /* 0x00000000000c7947 */ /* 0x000fec0003800000 */
.L_x_15:
[----:B------:R-:W1:Y:S01]  /*05c0*/  LDS R0, [R9+0x8] ;  /* 0x0000080009007984 */ /* 0x000e620000000800 */
[----:B------:R-:W1:Y:S02]  /*05d0*/  LDCU UR6, c[0x3][0x10] ;  /* 0x00c00200ff0677ac */ /* 0x000e640008000800 */
[----:B-1----:R-:W-:-:S07]  /*05e0*/  FFMA R13, R0, UR6, R13 ;  /* 0x00000006000d7c23 */ /* 0x002fce000800000d */
.L_x_14:
[----:B------:R-:W-:Y:S05]  /*05f0*/  BSYNC.RECONVERGENT B0 ;  /* 0x0000000000007941 */ /* 0x000fea0003800200 */
.L_x_13:
[----:B------:R-:W1:Y:S02]  /*0600*/  LDC.64 R2, c[0x0][0x388] ;  /* 0x0000e200ff027b82 */ /* 0x000e640000000a00 */
[----:B-1----:R-:W-:-:S05]  /*0610*/  IMAD.WIDE R2, R5, 0x4, R2 ;  /* 0x0000000405027825 */ /* 0x002fca00078e0202 */
[----:B------:R-:W-:Y:S01]  /*0620*/  STG.E desc[UR8][R2.64], R13 ;  /* 0x0000000d02007986 */ /* 0x000fe2000c101908 */
[----:B------:R-:W-:Y:S05]  /*0630*/  EXIT ;  /* 0x000000000000794d */ /* 0x000fea0003800000 */
.L_x_16:
        /* <DEDUP_REMOVED lines=12> */
.L_x_19:


//--------------------- .nv.shared.reserved.0     --------------------------
	.section	.nv.shared.reserved.0,"aw",@nobits
	.weak		__nv_reservedSMEM_offset_0_alias
	.size		__nv_reservedSMEM_offset_0_alias, 0, 64
	.other		__nv_reservedSMEM_offset_0_alias,@"STO_CUDA_RESERVED_SHARED STV_DEFAULT"
__nv_reservedSMEM_offset_0_alias:
	.zero		0
	.zero		64


//--------------------- .nv.shared._Z25convolution_shared_memoryPfS_ --------------------------
	.section	.nv.shared._Z25convolution_shared_memoryPfS_,"aw",@nobits
	.sectionflags	@""
	.align	4
.nv.shared._Z25convolution_shared_memoryPfS_:
	.zero		1040


//--------------------- .nv.constant0._Z25convolution_global_memoryPfS_S_i --------------------------
	.section	.nv.constant0._Z25convolution_global_memoryPfS_S_i,"a",@progbits
	.sectionflags	@""
	.align	4
.nv.constant0._Z25convolution_global_memoryPfS_S_i:
	.zero		924


//--------------------- .nv.constant0._Z27convolution_constant_memoryPfS_i --------------------------
	.section	.nv.constant0._Z27convolution_constant_memoryPfS_i,"a",@progbits
	.sectionflags	@""
	.align	4
.nv.constant0._Z27convolution_constant_memoryPfS_i:
	.zero		916


//--------------------- .nv.constant0._Z25convolution_shared_memoryPfS_ --------------------------
	.section	.nv.constant0._Z25convolution_shared_memoryPfS_,"a",@progbits
	.sectionflags	@""
	.align	4
.nv.constant0._Z25convolution_shared_memoryPfS_:
	.zero		912


//--------------------- SYMBOLS --------------------------

	.type		.nv.reservedSmem.offset0,@object
	.size		.nv.reservedSmem.offset0,0x4
	.type		.nv.reservedSmem.cap,@object
	.size		.nv.reservedSmem.cap,0x4
